//
// Generated by NVIDIA NVVM Compiler
//
// Compiler Build ID: CL-36424714
// Cuda compilation tools, release 13.0, V13.0.88
// Based on NVVM 20.0.0
//

.version 9.0
.target sm_100
.address_size 64

	// .globl	_Z10matrix_addPKiS0_Pi

.visible .entry _Z10matrix_addPKiS0_Pi(
	.param .u64 .ptr .align 1 _Z10matrix_addPKiS0_Pi_param_0,
	.param .u64 .ptr .align 1 _Z10matrix_addPKiS0_Pi_param_1,
	.param .u64 .ptr .align 1 _Z10matrix_addPKiS0_Pi_param_2
)
{
	.reg .b32 	%r<14>;
	.reg .b64 	%rd<11>;

	ld.param.u64 	%rd1, [_Z10matrix_addPKiS0_Pi_param_0];
	ld.param.u64 	%rd2, [_Z10matrix_addPKiS0_Pi_param_1];
	ld.param.u64 	%rd3, [_Z10matrix_addPKiS0_Pi_param_2];
	cvta.to.global.u64 	%rd4, %rd3;
	cvta.to.global.u64 	%rd5, %rd2;
	cvta.to.global.u64 	%rd6, %rd1;
	mov.u32 	%r1, %tid.x;
	mov.u32 	%r2, %ntid.x;
	mov.u32 	%r3, %ctaid.x;
	mad.lo.s32 	%r4, %r2, %r3, %r1;
	mov.u32 	%r5, %tid.y;
	mov.u32 	%r6, %ntid.y;
	mov.u32 	%r7, %ctaid.y;
	mad.lo.s32 	%r8, %r6, %r7, %r5;
	shl.b32 	%r9, %r8, 8;
	add.s32 	%r10, %r4, %r9;
	mul.wide.s32 	%rd7, %r10, 4;
	add.s64 	%rd8, %rd6, %rd7;
	ld.global.u32 	%r11, [%rd8];
	add.s64 	%rd9, %rd5, %rd7;
	ld.global.u32 	%r12, [%rd9];
	add.s32 	%r13, %r12, %r11;
	add.s64 	%rd10, %rd4, %rd7;
	st.global.u32 	[%rd10], %r13;
	ret;

}


// ===== COMPILED SASS (sm_100) =====

	.target	sm_100

	.elftype	@"ET_EXEC"


//--------------------- .note.nv.tkinfo           --------------------------
	.section	.note.nv.tkinfo,"",@"SHT_NOTE"
	.sectionflags	@"SHF_NOTE_NV_TKINFO"
	.tkinfo
        /*0018*/ 	.word	0x00000002
        /*0030*/ 	.string	""
        /*0030*/ 	.string	"ptxas"
        /*0030*/ 	.string	"Cuda compilation tools, release 13.0, V13.0.88"
        /*0030*/ 	.string	"Build cuda_13.0.r13.0/compiler.36424714_0"
        /*0030*/ 	.string	"-arch sm_100 -m 64 "



//--------------------- .note.nv.cuinfo           --------------------------
	.section	.note.nv.cuinfo,"",@"SHT_NOTE"
	.sectionflags	@"SHF_NOTE_NV_CUINFO"
        /*0018*/ 	.short	0x0002
        /*001a*/ 	.short	0x0064
        /*001c*/ 	.short	0x0082
	.zero		2


//--------------------- .nv.info                  --------------------------
	.section	.nv.info,"",@"SHT_CUDA_INFO"
	.align	4


	//----- nvinfo : EIATTR_REGCOUNT
	.align		4
        /*0000*/ 	.byte	0x04, 0x2f
        /*0002*/ 	.short	(.L_1 - .L_0)
	.align		4
.L_0:
        /*0004*/ 	.word	index@(_Z10matrix_addPKiS0_Pi)
        /*0008*/ 	.word	0x0000000c


	//----- nvinfo : EIATTR_FRAME_SIZE
	.align		4
.L_1:
        /*000c*/ 	.byte	0x04, 0x11
        /*000e*/ 	.short	(.L_3 - .L_2)
	.align		4
.L_2:
        /*0010*/ 	.word	index@(_Z10matrix_addPKiS0_Pi)
        /*0014*/ 	.word	0x00000000


	//----- nvinfo : EIATTR_MIN_STACK_SIZE
	.align		4
.L_3:
        /*0018*/ 	.byte	0x04, 0x12
        /*001a*/ 	.short	(.L_5 - .L_4)
	.align		4
.L_4:
        /*001c*/ 	.word	index@(_Z10matrix_addPKiS0_Pi)
        /*0020*/ 	.word	0x00000000
.L_5:


//--------------------- .nv.compat                --------------------------
	.section	.nv.compat,"",@"SHT_CUDA_COMPAT_INFO"
	.align	4
        /*0000*/ 	.byte	0x02, 0x09, 0x00, 0x00, 0x02, 0x02, 0x01, 0x00, 0x02, 0x05, 0x05, 0x00, 0x03, 0x07, 0x01, 0x01
        /*0010*/ 	.byte	0x02, 0x03, 0x00, 0x00, 0x02, 0x06, 0x01, 0x00, 0x04, 0x0b, 0x08, 0x00, 0x09, 0x00, 0x00, 0x00
        /*0020*/ 	.byte	0x00, 0x00, 0x00, 0x00


//--------------------- .nv.info._Z10matrix_addPKiS0_Pi --------------------------
	.section	.nv.info._Z10matrix_addPKiS0_Pi,"",@"SHT_CUDA_INFO"
	.sectionflags	@""
	.align	4


	//----- nvinfo : EIATTR_CUDA_API_VERSION
	.align		4
        /*0000*/ 	.byte	0x04, 0x37
        /*0002*/ 	.short	(.L_7 - .L_6)
.L_6:
        /*0004*/ 	.word	0x00000082


	//----- nvinfo : EIATTR_KPARAM_INFO
	.align		4
.L_7:
        /*0008*/ 	.byte	0x04, 0x17
        /*000a*/ 	.short	(.L_9 - .L_8)
.L_8:
        /*000c*/ 	.word	0x00000000
        /*0010*/ 	.short	0x0002
        /*0012*/ 	.short	0x0010
        /*0014*/ 	.byte	0x00, 0xf5, 0x21, 0x00


	//----- nvinfo : EIATTR_KPARAM_INFO
	.align		4
.L_9:
        /*0018*/ 	.byte	0x04, 0x17
        /*001a*/ 	.short	(.L_11 - .L_10)
.L_10:
        /*001c*/ 	.word	0x00000000
        /*0020*/ 	.short	0x0001
        /*0022*/ 	.short	0x0008
        /*0024*/ 	.byte	0x00, 0xf5, 0x21, 0x00


	//----- nvinfo : EIATTR_KPARAM_INFO
	.align		4
.L_11:
        /*0028*/ 	.byte	0x04, 0x17
        /*002a*/ 	.short	(.L_13 - .L_12)
.L_12:
        /*002c*/ 	.word	0x00000000
        /*0030*/ 	.short	0x0000
        /*0032*/ 	.short	0x0000
        /*0034*/ 	.byte	0x00, 0xf5, 0x21, 0x00


	//----- nvinfo : EIATTR_SPARSE_MMA_MASK
	.align		4
.L_13:
        /*0038*/ 	.byte	0x03, 0x50
        /*003a*/ 	.short	0x0000


	//----- nvinfo : EIATTR_MAXREG_COUNT
	.align		4
        /*003c*/ 	.byte	0x03, 0x1b
        /*003e*/ 	.short	0x00ff


	//----- nvinfo : EIATTR_MERCURY_ISA_VERSION
	.align		4
        /*0040*/ 	.byte	0x03, 0x5f
        /*0042*/ 	.short	0x0101


	//----- nvinfo : EIATTR_VRC_CTA_INIT_COUNT
	.align		4
        /*0044*/ 	.byte	0x02, 0x4a
	.zero		1
	.zero		1


	//----- nvinfo : EIATTR_EXIT_INSTR_OFFSETS
	.align		4
        /*0048*/ 	.byte	0x04, 0x1c
        /*004a*/ 	.short	(.L_15 - .L_14)


	//   ....[0]....
.L_14:
        /*004c*/ 	.word	0x00000150


	//----- nvinfo : EIATTR_CBANK_PARAM_SIZE
	.align		4
.L_15:
        /*0050*/ 	.byte	0x03, 0x19
        /*0052*/ 	.short	0x0018


	//----- nvinfo : EIATTR_PARAM_CBANK
	.align		4
        /*0054*/ 	.byte	0x04, 0x0a
        /*0056*/ 	.short	(.L_17 - .L_16)
	.align		4
.L_16:
        /*0058*/ 	.word	index@(.nv.constant0._Z10matrix_addPKiS0_Pi)
        /*005c*/ 	.short	0x0380
        /*005e*/ 	.short	0x0018


	//----- nvinfo : EIATTR_SW_WAR
	.align		4
.L_17:
        /*0060*/ 	.byte	0x04, 0x36
        /*0062*/ 	.short	(.L_19 - .L_18)
.L_18:
        /*0064*/ 	.word	0x00000008
.L_19:


//--------------------- .nv.callgraph             --------------------------
	.section	.nv.callgraph,"",@"SHT_CUDA_CALLGRAPH"
	.align	4
	.sectionentsize	8
	.align		4
        /*0000*/ 	.word	0x00000000
	.align		4
        /*0004*/ 	.word	0xffffffff
	.align		4
        /*0008*/ 	.word	0x00000000
	.align		4
        /*000c*/ 	.word	0xfffffffe
	.align		4
        /*0010*/ 	.word	0x00000000
	.align		4
        /*0014*/ 	.word	0xfffffffd
	.align		4
        /*0018*/ 	.word	0x00000000
	.align		4
        /*001c*/ 	.word	0xfffffffc


//--------------------- .text._Z10matrix_addPKiS0_Pi --------------------------
	.section	.text._Z10matrix_addPKiS0_Pi,"ax",@progbits
	.align	128
        .global         _Z10matrix_addPKiS0_Pi
        .type           _Z10matrix_addPKiS0_Pi,@function
        .size           _Z10matrix_addPKiS0_Pi,(.L_x_1 - _Z10matrix_addPKiS0_Pi)
        .other          _Z10matrix_addPKiS0_Pi,@"STO_CUDA_ENTRY STV_DEFAULT"
_Z10matrix_addPKiS0_Pi:
.text._Z10matrix_addPKiS0_Pi:
[----:B------:R-:W-:Y:S01]  /*0000*/  LDC R1, c[0x0][0x37c] ;  /* 0x0000df00ff017b82 */ /* 0x000fe20000000800 */
[----:B------:R-:W0:Y:S01]  /*0010*/  S2R R0, SR_TID.X ;  /* 0x0000000000007919 */ /* 0x000e220000002100 */
[----:B------:R-:W0:Y:S06]  /*0020*/  LDCU UR6, c[0x0][0x360] ;  /* 0x00006c00ff0677ac */ /* 0x000e2c0008000800 */
[----:B------:R-:W1:Y:S01]  /*0030*/  LDC.64 R2, c[0x0][0x380] ;  /* 0x0000e000ff027b82 */ /* 0x000e620000000a00 */
[----:B------:R-:W0:Y:S01]  /*0040*/  S2R R7, SR_CTAID.X ;  /* 0x0000000000077919 */ /* 0x000e220000002500 */
[----:B------:R-:W2:Y:S01]  /*0050*/  LDCU UR7, c[0x0][0x364] ;  /* 0x00006c80ff0777ac */ /* 0x000ea20008000800 */
[----:B------:R-:W2:Y:S01]  /*0060*/  S2R R6, SR_TID.Y ;  /* 0x0000000000067919 */ /* 0x000ea20000002200 */
[----:B------:R-:W3:Y:S04]  /*0070*/  LDCU.64 UR4, c[0x0][0x358] ;  /* 0x00006b00ff0477ac */ /* 0x000ee80008000a00 */
[----:B------:R-:W4:Y:S01]  /*0080*/  LDC.64 R4, c[0x0][0x388] ;  /* 0x0000e200ff047b82 */ /* 0x000f220000000a00 */
[----:B------:R-:W2:Y:S01]  /*0090*/  S2R R9, SR_CTAID.Y ;  /* 0x0000000000097919 */ /* 0x000ea20000002600 */
[----:B0-----:R-:W-:-:S02]  /*00a0*/  IMAD R0, R7, UR6, R0 ;  /* 0x0000000607007c24 */ /* 0x001fc4000f8e0200 */
[----:B--2---:R-:W-:-:S05]  /*00b0*/  IMAD R7, R9, UR7, R6 ;  /* 0x0000000709077c24 */ /* 0x004fca000f8e0206 */
[----:B------:R-:W-:Y:S02]  /*00c0*/  LEA R9, R7, R0, 0x8 ;  /* 0x0000000007097211 */ /* 0x000fe400078e40ff */
[----:B------:R-:W0:Y:S03]  /*00d0*/  LDC.64 R6, c[0x0][0x390] ;  /* 0x0000e400ff067b82 */ /* 0x000e260000000a00 */
[----:B-1----:R-:W-:-:S04]  /*00e0*/  IMAD.WIDE R2, R9, 0x4, R2 ;  /* 0x0000000409027825 */ /* 0x002fc800078e0202 */
[C---:B----4-:R-:W-:Y:S02]  /*00f0*/  IMAD.WIDE R4, R9.reuse, 0x4, R4 ;  /* 0x0000000409047825 */ /* 0x050fe400078e0204 */
[----:B---3--:R-:W2:Y:S04]  /*0100*/  LDG.E R2, desc[UR4][R2.64] ;  /* 0x0000000402027981 */ /* 0x008ea8000c1e1900 */
[----:B------:R-:W2:Y:S01]  /*0110*/  LDG.E R5, desc[UR4][R4.64] ;  /* 0x0000000404057981 */ /* 0x000ea2000c1e1900 */
[----:B0-----:R-:W-:Y:S01]  /*0120*/  IMAD.WIDE R6, R9, 0x4, R6 ;  /* 0x0000000409067825 */ /* 0x001fe200078e0206 */
[----:B--2---:R-:W-:-:S05]  /*0130*/  IADD3 R9, PT, PT, R2, R5, RZ ;  /* 0x0000000502097210 */ /* 0x004fca0007ffe0ff */
[----:B------:R-:W-:Y:S01]  /*0140*/  STG.E desc[UR4][R6.64], R9 ;  /* 0x0000000906007986 */ /* 0x000fe2000c101904 */
[----:B------:R-:W-:Y:S05]  /*0150*/  EXIT ;  /* 0x000000000000794d */ /* 0x000fea0003800000 */
.L_x_0:
[----:B------:R-:W-:-:S00]  /*0160*/  BRA `(.L_x_0) ;  /* 0xfffffffc00fc7947 */ /* 0x000fc0000383ffff */
[----:B------:R-:W-:-:S00]  /*0170*/  NOP ;  /* 0x0000000000007918 */ /* 0x000fc00000000000 */
        /* <DEDUP_REMOVED lines=8> */
.L_x_1:


//--------------------- .nv.shared.reserved.0     --------------------------
	.section	.nv.shared.reserved.0,"aw",@nobits
	.weak		__nv_reservedSMEM_offset_0_alias
	.size		__nv_reservedSMEM_offset_0_alias, 0, 64
	.other		__nv_reservedSMEM_offset_0_alias,@"STO_CUDA_RESERVED_SHARED STV_DEFAULT"
__nv_reservedSMEM_offset_0_alias:
	.zero		0
	.zero		64


//--------------------- .nv.constant0._Z10matrix_addPKiS0_Pi --------------------------
	.section	.nv.constant0._Z10matrix_addPKiS0_Pi,"a",@progbits
	.sectionflags	@""
	.align	4
.nv.constant0._Z10matrix_addPKiS0_Pi:
	.zero		920


//--------------------- SYMBOLS --------------------------

	.type		.nv.reservedSmem.offset0,@object
	.size		.nv.reservedSmem.offset0,0x4
